//
// Generated by NVIDIA NVVM Compiler
//
// Compiler Build ID: CL-36424714
// Cuda compilation tools, release 13.0, V13.0.88
// Based on NVVM 20.0.0
//

.version 9.0
.target sm_100
.address_size 64

	// .globl	_Z6toGRAYPhS_S_S_x

.visible .entry _Z6toGRAYPhS_S_S_x(
	.param .u64 .ptr .align 1 _Z6toGRAYPhS_S_S_x_param_0,
	.param .u64 .ptr .align 1 _Z6toGRAYPhS_S_S_x_param_1,
	.param .u64 .ptr .align 1 _Z6toGRAYPhS_S_S_x_param_2,
	.param .u64 .ptr .align 1 _Z6toGRAYPhS_S_S_x_param_3,
	.param .u64 _Z6toGRAYPhS_S_S_x_param_4
)
{
	.reg .pred 	%p<2>;
	.reg .b16 	%rs<4>;
	.reg .b32 	%r<6>;
	.reg .b64 	%rd<15>;
	.reg .b64 	%fd<7>;

	ld.param.u64 	%rd2, [_Z6toGRAYPhS_S_S_x_param_0];
	ld.param.u64 	%rd3, [_Z6toGRAYPhS_S_S_x_param_1];
	ld.param.u64 	%rd4, [_Z6toGRAYPhS_S_S_x_param_2];
	ld.param.u64 	%rd5, [_Z6toGRAYPhS_S_S_x_param_3];
	ld.param.u64 	%rd6, [_Z6toGRAYPhS_S_S_x_param_4];
	mov.u32 	%r1, %ctaid.x;
	mov.u32 	%r2, %ntid.x;
	mov.u32 	%r3, %tid.x;
	mad.lo.s32 	%r4, %r1, %r2, %r3;
	cvt.s64.s32 	%rd1, %r4;
	setp.le.s64 	%p1, %rd6, %rd1;
	@%p1 bra 	$L__BB0_2;
	cvta.to.global.u64 	%rd7, %rd2;
	cvta.to.global.u64 	%rd8, %rd3;
	cvta.to.global.u64 	%rd9, %rd4;
	cvta.to.global.u64 	%rd10, %rd5;
	add.s64 	%rd11, %rd7, %rd1;
	ld.global.u8 	%rs1, [%rd11];
	cvt.rn.f64.u16 	%fd1, %rs1;
	add.s64 	%rd12, %rd8, %rd1;
	ld.global.u8 	%rs2, [%rd12];
	cvt.rn.f64.u16 	%fd2, %rs2;
	mul.f64 	%fd3, %fd2, 0d3FE2E147AE147AE1;
	fma.rn.f64 	%fd4, %fd1, 0d3FD3333333333333, %fd3;
	add.s64 	%rd13, %rd9, %rd1;
	ld.global.u8 	%rs3, [%rd13];
	cvt.rn.f64.u16 	%fd5, %rs3;
	fma.rn.f64 	%fd6, %fd5, 0d3FBC28F5C28F5C29, %fd4;
	cvt.rzi.u32.f64 	%r5, %fd6;
	add.s64 	%rd14, %rd10, %rd1;
	st.global.u8 	[%rd14], %r5;
$L__BB0_2:
	ret;

}


// ===== COMPILED SASS (sm_100) =====

	.target	sm_100

	.elftype	@"ET_EXEC"


//--------------------- .note.nv.tkinfo           --------------------------
	.section	.note.nv.tkinfo,"",@"SHT_NOTE"
	.sectionflags	@"SHF_NOTE_NV_TKINFO"
	.tkinfo
        /*0018*/ 	.word	0x00000002
        /*0030*/ 	.string	""
        /*0030*/ 	.string	"ptxas"
        /*0030*/ 	.string	"Cuda compilation tools, release 13.0, V13.0.88"
        /*0030*/ 	.string	"Build cuda_13.0.r13.0/compiler.36424714_0"
        /*0030*/ 	.string	"-arch sm_100 -m 64 "



//--------------------- .note.nv.cuinfo           --------------------------
	.section	.note.nv.cuinfo,"",@"SHT_NOTE"
	.sectionflags	@"SHF_NOTE_NV_CUINFO"
        /*0018*/ 	.short	0x0002
        /*001a*/ 	.short	0x0064
        /*001c*/ 	.short	0x0082
	.zero		2


//--------------------- .nv.info                  --------------------------
	.section	.nv.info,"",@"SHT_CUDA_INFO"
	.align	4


	//----- nvinfo : EIATTR_REGCOUNT
	.align		4
        /*0000*/ 	.byte	0x04, 0x2f
        /*0002*/ 	.short	(.L_1 - .L_0)
	.align		4
.L_0:
        /*0004*/ 	.word	index@(_Z6toGRAYPhS_S_S_x)
        /*0008*/ 	.word	0x00000011


	//----- nvinfo : EIATTR_FRAME_SIZE
	.align		4
.L_1:
        /*000c*/ 	.byte	0x04, 0x11
        /*000e*/ 	.short	(.L_3 - .L_2)
	.align		4
.L_2:
        /*0010*/ 	.word	index@(_Z6toGRAYPhS_S_S_x)
        /*0014*/ 	.word	0x00000000


	//----- nvinfo : EIATTR_MIN_STACK_SIZE
	.align		4
.L_3:
        /*0018*/ 	.byte	0x04, 0x12
        /*001a*/ 	.short	(.L_5 - .L_4)
	.align		4
.L_4:
        /*001c*/ 	.word	index@(_Z6toGRAYPhS_S_S_x)
        /*0020*/ 	.word	0x00000000
.L_5:


//--------------------- .nv.compat                --------------------------
	.section	.nv.compat,"",@"SHT_CUDA_COMPAT_INFO"
	.align	4
        /*0000*/ 	.byte	0x02, 0x09, 0x00, 0x00, 0x02, 0x02, 0x01, 0x00, 0x02, 0x05, 0x05, 0x00, 0x03, 0x07, 0x01, 0x01
        /*0010*/ 	.byte	0x02, 0x03, 0x00, 0x00, 0x02, 0x06, 0x01, 0x00, 0x04, 0x0b, 0x08, 0x00, 0x01, 0x00, 0x00, 0x00
        /*0020*/ 	.byte	0x00, 0x00, 0x00, 0x00


//--------------------- .nv.info._Z6toGRAYPhS_S_S_x --------------------------
	.section	.nv.info._Z6toGRAYPhS_S_S_x,"",@"SHT_CUDA_INFO"
	.sectionflags	@""
	.align	4


	//----- nvinfo : EIATTR_CUDA_API_VERSION
	.align		4
        /*0000*/ 	.byte	0x04, 0x37
        /*0002*/ 	.short	(.L_7 - .L_6)
.L_6:
        /*0004*/ 	.word	0x00000082


	//----- nvinfo : EIATTR_KPARAM_INFO
	.align		4
.L_7:
        /*0008*/ 	.byte	0x04, 0x17
        /*000a*/ 	.short	(.L_9 - .L_8)
.L_8:
        /*000c*/ 	.word	0x00000000
        /*0010*/ 	.short	0x0004
        /*0012*/ 	.short	0x0020
        /*0014*/ 	.byte	0x00, 0xf0, 0x21, 0x00


	//----- nvinfo : EIATTR_KPARAM_INFO
	.align		4
.L_9:
        /*0018*/ 	.byte	0x04, 0x17
        /*001a*/ 	.short	(.L_11 - .L_10)
.L_10:
        /*001c*/ 	.word	0x00000000
        /*0020*/ 	.short	0x0003
        /*0022*/ 	.short	0x0018
        /*0024*/ 	.byte	0x00, 0xf5, 0x21, 0x00


	//----- nvinfo : EIATTR_KPARAM_INFO
	.align		4
.L_11:
        /*0028*/ 	.byte	0x04, 0x17
        /*002a*/ 	.short	(.L_13 - .L_12)
.L_12:
        /*002c*/ 	.word	0x00000000
        /*0030*/ 	.short	0x0002
        /*0032*/ 	.short	0x0010
        /*0034*/ 	.byte	0x00, 0xf5, 0x21, 0x00


	//----- nvinfo : EIATTR_KPARAM_INFO
	.align		4
.L_13:
        /*0038*/ 	.byte	0x04, 0x17
        /*003a*/ 	.short	(.L_15 - .L_14)
.L_14:
        /*003c*/ 	.word	0x00000000
        /*0040*/ 	.short	0x0001
        /*0042*/ 	.short	0x0008
        /*0044*/ 	.byte	0x00, 0xf5, 0x21, 0x00


	//----- nvinfo : EIATTR_KPARAM_INFO
	.align		4
.L_15:
        /*0048*/ 	.byte	0x04, 0x17
        /*004a*/ 	.short	(.L_17 - .L_16)
.L_16:
        /*004c*/ 	.word	0x00000000
        /*0050*/ 	.short	0x0000
        /*0052*/ 	.short	0x0000
        /*0054*/ 	.byte	0x00, 0xf5, 0x21, 0x00


	//----- nvinfo : EIATTR_SPARSE_MMA_MASK
	.align		4
.L_17:
        /*0058*/ 	.byte	0x03, 0x50
        /*005a*/ 	.short	0x0000


	//----- nvinfo : EIATTR_MAXREG_COUNT
	.align		4
        /*005c*/ 	.byte	0x03, 0x1b
        /*005e*/ 	.short	0x00ff


	//----- nvinfo : EIATTR_MERCURY_ISA_VERSION
	.align		4
        /*0060*/ 	.byte	0x03, 0x5f
        /*0062*/ 	.short	0x0101


	//----- nvinfo : EIATTR_VRC_CTA_INIT_COUNT
	.align		4
        /*0064*/ 	.byte	0x02, 0x4a
	.zero		1
	.zero		1


	//----- nvinfo : EIATTR_EXIT_INSTR_OFFSETS
	.align		4
        /*0068*/ 	.byte	0x04, 0x1c
        /*006a*/ 	.short	(.L_19 - .L_18)


	//   ....[0]....
.L_18:
        /*006c*/ 	.word	0x00000090


	//   ....[1]....
        /*0070*/ 	.word	0x00000260


	//----- nvinfo : EIATTR_CBANK_PARAM_SIZE
	.align		4
.L_19:
        /*0074*/ 	.byte	0x03, 0x19
        /*0076*/ 	.short	0x0028


	//----- nvinfo : EIATTR_PARAM_CBANK
	.align		4
        /*0078*/ 	.byte	0x04, 0x0a
        /*007a*/ 	.short	(.L_21 - .L_20)
	.align		4
.L_20:
        /*007c*/ 	.word	index@(.nv.constant0._Z6toGRAYPhS_S_S_x)
        /*0080*/ 	.short	0x0380
        /*0082*/ 	.short	0x0028


	//----- nvinfo : EIATTR_SW_WAR
	.align		4
.L_21:
        /*0084*/ 	.byte	0x04, 0x36
        /*0086*/ 	.short	(.L_23 - .L_22)
.L_22:
        /*0088*/ 	.word	0x00000008
.L_23:


//--------------------- .nv.callgraph             --------------------------
	.section	.nv.callgraph,"",@"SHT_CUDA_CALLGRAPH"
	.align	4
	.sectionentsize	8
	.align		4
        /*0000*/ 	.word	0x00000000
	.align		4
        /*0004*/ 	.word	0xffffffff
	.align		4
        /*0008*/ 	.word	0x00000000
	.align		4
        /*000c*/ 	.word	0xfffffffe
	.align		4
        /*0010*/ 	.word	0x00000000
	.align		4
        /*0014*/ 	.word	0xfffffffd
	.align		4
        /*0018*/ 	.word	0x00000000
	.align		4
        /*001c*/ 	.word	0xfffffffc


//--------------------- .text._Z6toGRAYPhS_S_S_x  --------------------------
	.section	.text._Z6toGRAYPhS_S_S_x,"ax",@progbits
	.align	128
        .global         _Z6toGRAYPhS_S_S_x
        .type           _Z6toGRAYPhS_S_S_x,@function
        .size           _Z6toGRAYPhS_S_S_x,(.L_x_1 - _Z6toGRAYPhS_S_S_x)
        .other          _Z6toGRAYPhS_S_S_x,@"STO_CUDA_ENTRY STV_DEFAULT"
_Z6toGRAYPhS_S_S_x:
.text._Z6toGRAYPhS_S_S_x:
[----:B------:R-:W-:Y:S01]  /*0000*/  LDC R1, c[0x0][0x37c] ;  /* 0x0000df00ff017b82 */ /* 0x000fe20000000800 */
[----:B------:R-:W0:Y:S07]  /*0010*/  S2R R3, SR_TID.X ;  /* 0x0000000000037919 */ /* 0x000e2e0000002100 */
[----:B------:R-:W0:Y:S01]  /*0020*/  S2UR UR4, SR_CTAID.X ;  /* 0x00000000000479c3 */ /* 0x000e220000002500 */
[----:B------:R-:W1:Y:S07]  /*0030*/  LDCU.64 UR6, c[0x0][0x3a0] ;  /* 0x00007400ff0677ac */ /* 0x000e6e0008000a00 */
[----:B------:R-:W0:Y:S02]  /*0040*/  LDC R0, c[0x0][0x360] ;  /* 0x0000d800ff007b82 */ /* 0x000e240000000800 */
[----:B0-----:R-:W-:-:S05]  /*0050*/  IMAD R0, R0, UR4, R3 ;  /* 0x0000000400007c24 */ /* 0x001fca000f8e0203 */
[----:B-1----:R-:W-:Y:S02]  /*0060*/  ISETP.GE.U32.AND P0, PT, R0, UR6, PT ;  /* 0x0000000600007c0c */ /* 0x002fe4000bf06070 */
[----:B------:R-:W-:-:S04]  /*0070*/  SHF.R.S32.HI R14, RZ, 0x1f, R0 ;  /* 0x0000001fff0e7819 */ /* 0x000fc80000011400 */
[----:B------:R-:W-:-:S13]  /*0080*/  ISETP.GE.AND.EX P0, PT, R14, UR7, PT, P0 ;  /* 0x000000070e007c0c */ /* 0x000fda000bf06300 */
[----:B------:R-:W-:Y:S05]  /*0090*/  @P0 EXIT ;  /* 0x000000000000094d */ /* 0x000fea0003800000 */
[----:B------:R-:W0:Y:S01]  /*00a0*/  LDCU.128 UR8, c[0x0][0x380] ;  /* 0x00007000ff0877ac */ /* 0x000e220008000c00 */
[----:B------:R-:W1:Y:S01]  /*00b0*/  LDCU.64 UR4, c[0x0][0x358] ;  /* 0x00006b00ff0477ac */ /* 0x000e620008000a00 */
[----:B------:R-:W2:Y:S01]  /*00c0*/  LDCU.128 UR12, c[0x0][0x390] ;  /* 0x00007200ff0c77ac */ /* 0x000ea20008000c00 */
[----:B0-----:R-:W-:-:S04]  /*00d0*/  IADD3 R10, P0, PT, R0, UR10, RZ ;  /* 0x0000000a000a7c10 */ /* 0x001fc8000ff1e0ff */
[----:B------:R-:W-:Y:S02]  /*00e0*/  IADD3.X R11, PT, PT, R14, UR11, RZ, P0, !PT ;  /* 0x0000000b0e0b7c10 */ /* 0x000fe400087fe4ff */
[----:B------:R-:W-:-:S03]  /*00f0*/  IADD3 R8, P0, PT, R0, UR8, RZ ;  /* 0x0000000800087c10 */ /* 0x000fc6000ff1e0ff */
[----:B-1----:R-:W3:Y:S01]  /*0100*/  LDG.E.U8 R10, desc[UR4][R10.64] ;  /* 0x000000040a0a7981 */ /* 0x002ee2000c1e1100 */
[----:B------:R-:W-:Y:S02]  /*0110*/  IADD3.X R9, PT, PT, R14, UR9, RZ, P0, !PT ;  /* 0x000000090e097c10 */ /* 0x000fe400087fe4ff */
[----:B--2---:R-:W-:-:S03]  /*0120*/  IADD3 R12, P0, PT, R0, UR12, RZ ;  /* 0x0000000c000c7c10 */ /* 0x004fc6000ff1e0ff */
[----:B------:R-:W2:Y:S01]  /*0130*/  LDG.E.U8 R8, desc[UR4][R8.64] ;  /* 0x0000000408087981 */ /* 0x000ea2000c1e1100 */
[----:B------:R-:W-:-:S05]  /*0140*/  IADD3.X R13, PT, PT, R14, UR13, RZ, P0, !PT ;  /* 0x0000000d0e0d7c10 */ /* 0x000fca00087fe4ff */
[----:B------:R-:W4:Y:S01]  /*0150*/  LDG.E.U8 R6, desc[UR4][R12.64] ;  /* 0x000000040c067981 */ /* 0x000f22000c1e1100 */
[----:B------:R-:W-:Y:S01]  /*0160*/  UMOV UR6, 0xae147ae1 ;  /* 0xae147ae100067882 */ /* 0x000fe20000000000 */
[----:B------:R-:W-:Y:S01]  /*0170*/  UMOV UR7, 0x3fe2e147 ;  /* 0x3fe2e14700077882 */ /* 0x000fe20000000000 */
[----:B---3--:R-:W0:Y:S08]  /*0180*/  I2F.F64.U16 R4, R10 ;  /* 0x0000000a00047312 */ /* 0x008e300000101800 */
[----:B--2---:R-:W1:Y:S01]  /*0190*/  I2F.F64.U16 R2, R8 ;  /* 0x0000000800027312 */ /* 0x004e620000101800 */
[----:B0-----:R-:W-:-:S07]  /*01a0*/  DMUL R4, R4, UR6 ;  /* 0x0000000604047c28 */ /* 0x001fce0008000000 */
[----:B----4-:R-:W0:Y:S01]  /*01b0*/  I2F.F64.U16 R6, R6 ;  /* 0x0000000600067312 */ /* 0x010e220000101800 */
[----:B------:R-:W-:Y:S01]  /*01c0*/  UMOV UR6, 0x33333333 ;  /* 0x3333333300067882 */ /* 0x000fe20000000000 */
[----:B------:R-:W-:Y:S02]  /*01d0*/  UMOV UR7, 0x3fd33333 ;  /* 0x3fd3333300077882 */ /* 0x000fe40000000000 */
[----:B-1----:R-:W-:Y:S01]  /*01e0*/  DFMA R2, R2, UR6, R4 ;  /* 0x0000000602027c2b */ /* 0x002fe20008000004 */
[----:B------:R-:W-:Y:S01]  /*01f0*/  UMOV UR6, 0xc28f5c29 ;  /* 0xc28f5c2900067882 */ /* 0x000fe20000000000 */
[----:B------:R-:W-:Y:S01]  /*0200*/  UMOV UR7, 0x3fbc28f5 ;  /* 0x3fbc28f500077882 */ /* 0x000fe20000000000 */
[----:B------:R-:W-:-:S04]  /*0210*/  IADD3 R4, P0, PT, R0, UR14, RZ ;  /* 0x0000000e00047c10 */ /* 0x000fc8000ff1e0ff */
[----:B------:R-:W-:Y:S01]  /*0220*/  IADD3.X R5, PT, PT, R14, UR15, RZ, P0, !PT ;  /* 0x0000000f0e057c10 */ /* 0x000fe200087fe4ff */
[----:B0-----:R-:W-:-:S10]  /*0230*/  DFMA R2, R6, UR6, R2 ;  /* 0x0000000606027c2b */ /* 0x001fd40008000002 */
[----:B------:R-:W0:Y:S02]  /*0240*/  F2I.U32.F64.TRUNC R3, R2 ;  /* 0x0000000200037311 */ /* 0x000e24000030d000 */
[----:B0-----:R-:W-:Y:S01]  /*0250*/  STG.E.U8 desc[UR4][R4.64], R3 ;  /* 0x0000000304007986 */ /* 0x001fe2000c101104 */
[----:B------:R-:W-:Y:S05]  /*0260*/  EXIT ;  /* 0x000000000000794d */ /* 0x000fea0003800000 */
.L_x_0:
[----:B------:R-:W-:-:S00]  /*0270*/  BRA `(.L_x_0) ;  /* 0xfffffffc00fc7947 */ /* 0x000fc0000383ffff */
[----:B------:R-:W-:-:S00]  /*0280*/  NOP ;  /* 0x0000000000007918 */ /* 0x000fc00000000000 */
[----:B------:R-:W-:-:S00]  /*0290*/  NOP ;  /* 0x0000000000007918 */ /* 0x000fc00000000000 */
[----:B------:R-:W-:-:S00]  /*02a0*/  NOP ;  /* 0x0000000000007918 */ /* 0x000fc00000000000 */
[----:B------:R-:W-:-:S00]  /*02b0*/  NOP ;  /* 0x0000000000007918 */ /* 0x000fc00000000000 */
[----:B------:R-:W-:-:S00]  /*02c0*/  NOP ;  /* 0x0000000000007918 */ /* 0x000fc00000000000 */
[----:B------:R-:W-:-:S00]  /*02d0*/  NOP ;  /* 0x0000000000007918 */ /* 0x000fc00000000000 */
[----:B------:R-:W-:-:S00]  /*02e0*/  NOP ;  /* 0x0000000000007918 */ /* 0x000fc00000000000 */
[----:B------:R-:W-:-:S00]  /*02f0*/  NOP ;  /* 0x0000000000007918 */ /* 0x000fc00000000000 */
.L_x_1:


//--------------------- .nv.shared.reserved.0     --------------------------
	.section	.nv.shared.reserved.0,"aw",@nobits
	.weak		__nv_reservedSMEM_offset_0_alias
	.size		__nv_reservedSMEM_offset_0_alias, 0, 64
	.other		__nv_reservedSMEM_offset_0_alias,@"STO_CUDA_RESERVED_SHARED STV_DEFAULT"
__nv_reservedSMEM_offset_0_alias:
	.zero		0
	.zero		64


//--------------------- .nv.constant0._Z6toGRAYPhS_S_S_x --------------------------
	.section	.nv.constant0._Z6toGRAYPhS_S_S_x,"a",@progbits
	.sectionflags	@""
	.align	4
.nv.constant0._Z6toGRAYPhS_S_S_x:
	.zero		936


//--------------------- SYMBOLS --------------------------

	.type		.nv.reservedSmem.offset0,@object
	.size		.nv.reservedSmem.offset0,0x4
